//
// Generated by NVIDIA NVVM Compiler
//
// Compiler Build ID: CL-36424714
// Cuda compilation tools, release 13.0, V13.0.88
// Based on NVVM 20.0.0
//

.version 9.0
.target sm_100
.address_size 64

	// .globl	_Z18prod_reduce_kernelPKfPfmmm
// _ZZ18prod_reduce_kernelPKfPfmmmE10warp_preod has been demoted

.visible .entry _Z18prod_reduce_kernelPKfPfmmm(
	.param .u64 .ptr .align 1 _Z18prod_reduce_kernelPKfPfmmm_param_0,
	.param .u64 .ptr .align 1 _Z18prod_reduce_kernelPKfPfmmm_param_1,
	.param .u64 _Z18prod_reduce_kernelPKfPfmmm_param_2,
	.param .u64 _Z18prod_reduce_kernelPKfPfmmm_param_3,
	.param .u64 _Z18prod_reduce_kernelPKfPfmmm_param_4
)
{
	.reg .pred 	%p<21>;
	.reg .b32 	%r<47>;
	.reg .b32 	%f<3>;
	.reg .b64 	%rd<26>;
	.reg .b64 	%fd<29>;
	// demoted variable
	.shared .align 8 .b8 _ZZ18prod_reduce_kernelPKfPfmmmE10warp_preod[256];
	ld.param.u64 	%rd11, [_Z18prod_reduce_kernelPKfPfmmm_param_0];
	ld.param.u64 	%rd12, [_Z18prod_reduce_kernelPKfPfmmm_param_1];
	ld.param.u64 	%rd13, [_Z18prod_reduce_kernelPKfPfmmm_param_3];
	ld.param.u64 	%rd14, [_Z18prod_reduce_kernelPKfPfmmm_param_4];
	mov.u32 	%r5, %ctaid.x;
	cvt.u64.u32 	%rd1, %r5;
	and.b64  	%rd15, %rd14, -4294967296;
	setp.ne.s64 	%p1, %rd15, 0;
	@%p1 bra 	$L__BB0_2;
	cvt.u32.u64 	%r6, %rd14;
	cvt.u32.u64 	%r7, %rd1;
	div.u32 	%r8, %r7, %r6;
	cvt.u64.u32 	%rd24, %r8;
	bra.uni 	$L__BB0_3;
$L__BB0_2:
	div.u64 	%rd24, %rd1, %rd14;
$L__BB0_3:
	mov.u32 	%r9, %tid.x;
	cvt.u64.u32 	%rd5, %r9;
	setp.le.u64 	%p2, %rd13, %rd5;
	mov.f64 	%fd26, 0d3FF0000000000000;
	@%p2 bra 	$L__BB0_6;
	add.s64 	%rd16, %rd13, -1;
	mul.lo.s64 	%rd6, %rd24, %rd16;
	mov.u32 	%r10, %ntid.x;
	cvt.u64.u32 	%rd7, %r10;
	cvta.to.global.u64 	%rd8, %rd11;
	mov.f64 	%fd26, 0d3FF0000000000000;
	mov.u64 	%rd25, %rd5;
$L__BB0_5:
	add.s64 	%rd17, %rd6, %rd25;
	mad.lo.s64 	%rd18, %rd17, %rd14, %rd1;
	shl.b64 	%rd19, %rd18, 2;
	add.s64 	%rd20, %rd8, %rd19;
	ld.global.f32 	%f1, [%rd20];
	cvt.f64.f32 	%fd11, %f1;
	mul.f64 	%fd26, %fd26, %fd11;
	add.s64 	%rd25, %rd25, %rd7;
	setp.lt.u64 	%p3, %rd25, %rd13;
	@%p3 bra 	$L__BB0_5;
$L__BB0_6:
	cvt.u32.u64 	%r31, %rd5;
	// begin inline asm
	mov.b64 {%r11,%r12}, %fd26;
	// end inline asm
	shfl.sync.down.b32	%r14|%p4, %r12, 16, 31, -1;
	shfl.sync.down.b32	%r13|%p5, %r11, 16, 31, -1;
	// begin inline asm
	mov.b64 %fd13, {%r13,%r14};
	// end inline asm
	mul.f64 	%fd14, %fd26, %fd13;
	// begin inline asm
	mov.b64 {%r15,%r16}, %fd14;
	// end inline asm
	shfl.sync.down.b32	%r18|%p6, %r16, 8, 31, -1;
	shfl.sync.down.b32	%r17|%p7, %r15, 8, 31, -1;
	// begin inline asm
	mov.b64 %fd15, {%r17,%r18};
	// end inline asm
	mul.f64 	%fd16, %fd14, %fd15;
	// begin inline asm
	mov.b64 {%r19,%r20}, %fd16;
	// end inline asm
	shfl.sync.down.b32	%r22|%p8, %r20, 4, 31, -1;
	shfl.sync.down.b32	%r21|%p9, %r19, 4, 31, -1;
	// begin inline asm
	mov.b64 %fd17, {%r21,%r22};
	// end inline asm
	mul.f64 	%fd18, %fd16, %fd17;
	// begin inline asm
	mov.b64 {%r23,%r24}, %fd18;
	// end inline asm
	shfl.sync.down.b32	%r26|%p10, %r24, 2, 31, -1;
	shfl.sync.down.b32	%r25|%p11, %r23, 2, 31, -1;
	// begin inline asm
	mov.b64 %fd19, {%r25,%r26};
	// end inline asm
	mul.f64 	%fd20, %fd18, %fd19;
	// begin inline asm
	mov.b64 {%r27,%r28}, %fd20;
	// end inline asm
	shfl.sync.down.b32	%r30|%p12, %r28, 1, 31, -1;
	shfl.sync.down.b32	%r29|%p13, %r27, 1, 31, -1;
	// begin inline asm
	mov.b64 %fd21, {%r29,%r30};
	// end inline asm
	mul.f64 	%fd4, %fd20, %fd21;
	and.b32  	%r1, %r31, 31;
	setp.ne.s32 	%p14, %r1, 0;
	@%p14 bra 	$L__BB0_8;
	shr.u32 	%r33, %r31, 2;
	mov.u32 	%r34, _ZZ18prod_reduce_kernelPKfPfmmmE10warp_preod;
	add.s32 	%r35, %r34, %r33;
	st.shared.f64 	[%r35], %fd4;
$L__BB0_8:
	bar.sync 	0;
	setp.gt.u32 	%p15, %r31, 31;
	@%p15 bra 	$L__BB0_14;
	mov.u32 	%r37, %ntid.x;
	add.s32 	%r38, %r37, 31;
	shr.u32 	%r46, %r38, 5;
	setp.ge.u32 	%p16, %r1, %r46;
	mov.f64 	%fd28, 0d3FF0000000000000;
	@%p16 bra 	$L__BB0_11;
	shl.b32 	%r39, %r1, 3;
	mov.u32 	%r40, _ZZ18prod_reduce_kernelPKfPfmmmE10warp_preod;
	add.s32 	%r41, %r40, %r39;
	ld.shared.f64 	%fd28, [%r41];
$L__BB0_11:
	// begin inline asm
	mov.b64 {%r42,%r43}, %fd28;
	// end inline asm
	shfl.sync.down.b32	%r45|%p17, %r43, %r46, 31, -1;
	shfl.sync.down.b32	%r44|%p18, %r42, %r46, 31, -1;
	// begin inline asm
	mov.b64 %fd24, {%r44,%r45};
	// end inline asm
	mul.f64 	%fd28, %fd28, %fd24;
	shr.u32 	%r4, %r46, 1;
	setp.gt.u32 	%p19, %r46, 1;
	mov.u32 	%r46, %r4;
	@%p19 bra 	$L__BB0_11;
	setp.ne.s32 	%p20, %r1, 0;
	@%p20 bra 	$L__BB0_14;
	cvt.rn.f32.f64 	%f2, %fd28;
	cvta.to.global.u64 	%rd21, %rd12;
	shl.b64 	%rd22, %rd1, 2;
	add.s64 	%rd23, %rd21, %rd22;
	st.global.f32 	[%rd23], %f2;
$L__BB0_14:
	ret;

}


// ===== COMPILED SASS (sm_100) =====

	.target	sm_100

	.elftype	@"ET_EXEC"


//--------------------- .note.nv.tkinfo           --------------------------
	.section	.note.nv.tkinfo,"",@"SHT_NOTE"
	.sectionflags	@"SHF_NOTE_NV_TKINFO"
	.tkinfo
        /*0018*/ 	.word	0x00000002
        /*0030*/ 	.string	""
        /*0030*/ 	.string	"ptxas"
        /*0030*/ 	.string	"Cuda compilation tools, release 13.0, V13.0.88"
        /*0030*/ 	.string	"Build cuda_13.0.r13.0/compiler.36424714_0"
        /*0030*/ 	.string	"-arch sm_100 -m 64 "



//--------------------- .note.nv.cuinfo           --------------------------
	.section	.note.nv.cuinfo,"",@"SHT_NOTE"
	.sectionflags	@"SHF_NOTE_NV_CUINFO"
        /*0018*/ 	.short	0x0002
        /*001a*/ 	.short	0x0064
        /*001c*/ 	.short	0x0082
	.zero		2


//--------------------- .nv.info                  --------------------------
	.section	.nv.info,"",@"SHT_CUDA_INFO"
	.align	4


	//----- nvinfo : EIATTR_REGCOUNT
	.align		4
        /*0000*/ 	.byte	0x04, 0x2f
        /*0002*/ 	.short	(.L_1 - .L_0)
	.align		4
.L_0:
        /*0004*/ 	.word	index@(_Z18prod_reduce_kernelPKfPfmmm)
        /*0008*/ 	.word	0x00000012


	//----- nvinfo : EIATTR_FRAME_SIZE
	.align		4
.L_1:
        /*000c*/ 	.byte	0x04, 0x11
        /*000e*/ 	.short	(.L_3 - .L_2)
	.align		4
.L_2:
        /*0010*/ 	.word	index@($__internal_0_$__cuda_sm20_div_u64)
        /*0014*/ 	.word	0x00000000


	//----- nvinfo : EIATTR_FRAME_SIZE
	.align		4
.L_3:
        /*0018*/ 	.byte	0x04, 0x11
        /*001a*/ 	.short	(.L_5 - .L_4)
	.align		4
.L_4:
        /*001c*/ 	.word	index@(_Z18prod_reduce_kernelPKfPfmmm)
        /*0020*/ 	.word	0x00000000


	//----- nvinfo : EIATTR_MIN_STACK_SIZE
	.align		4
.L_5:
        /*0024*/ 	.byte	0x04, 0x12
        /*0026*/ 	.short	(.L_7 - .L_6)
	.align		4
.L_6:
        /*0028*/ 	.word	index@(_Z18prod_reduce_kernelPKfPfmmm)
        /*002c*/ 	.word	0x00000000
.L_7:


//--------------------- .nv.compat                --------------------------
	.section	.nv.compat,"",@"SHT_CUDA_COMPAT_INFO"
	.align	4
        /*0000*/ 	.byte	0x02, 0x09, 0x00, 0x00, 0x02, 0x02, 0x01, 0x00, 0x02, 0x05, 0x05, 0x00, 0x03, 0x07, 0x01, 0x01
        /*0010*/ 	.byte	0x02, 0x03, 0x00, 0x00, 0x02, 0x06, 0x01, 0x00, 0x04, 0x0b, 0x08, 0x00, 0x01, 0x00, 0x00, 0x00
        /*0020*/ 	.byte	0x00, 0x00, 0x00, 0x00


//--------------------- .nv.info._Z18prod_reduce_kernelPKfPfmmm --------------------------
	.section	.nv.info._Z18prod_reduce_kernelPKfPfmmm,"",@"SHT_CUDA_INFO"
	.sectionflags	@""
	.align	4


	//----- nvinfo : EIATTR_CUDA_API_VERSION
	.align		4
        /*0000*/ 	.byte	0x04, 0x37
        /*0002*/ 	.short	(.L_9 - .L_8)
.L_8:
        /*0004*/ 	.word	0x00000082


	//----- nvinfo : EIATTR_KPARAM_INFO
	.align		4
.L_9:
        /*0008*/ 	.byte	0x04, 0x17
        /*000a*/ 	.short	(.L_11 - .L_10)
.L_10:
        /*000c*/ 	.word	0x00000000
        /*0010*/ 	.short	0x0004
        /*0012*/ 	.short	0x0020
        /*0014*/ 	.byte	0x00, 0xf0, 0x21, 0x00


	//----- nvinfo : EIATTR_KPARAM_INFO
	.align		4
.L_11:
        /*0018*/ 	.byte	0x04, 0x17
        /*001a*/ 	.short	(.L_13 - .L_12)
.L_12:
        /*001c*/ 	.word	0x00000000
        /*0020*/ 	.short	0x0003
        /*0022*/ 	.short	0x0018
        /*0024*/ 	.byte	0x00, 0xf0, 0x21, 0x00


	//----- nvinfo : EIATTR_KPARAM_INFO
	.align		4
.L_13:
        /*0028*/ 	.byte	0x04, 0x17
        /*002a*/ 	.short	(.L_15 - .L_14)
.L_14:
        /*002c*/ 	.word	0x00000000
        /*0030*/ 	.short	0x0002
        /*0032*/ 	.short	0x0010
        /*0034*/ 	.byte	0x00, 0xf0, 0x21, 0x00


	//----- nvinfo : EIATTR_KPARAM_INFO
	.align		4
.L_15:
        /*0038*/ 	.byte	0x04, 0x17
        /*003a*/ 	.short	(.L_17 - .L_16)
.L_16:
        /*003c*/ 	.word	0x00000000
        /*0040*/ 	.short	0x0001
        /*0042*/ 	.short	0x0008
        /*0044*/ 	.byte	0x00, 0xf5, 0x21, 0x00


	//----- nvinfo : EIATTR_KPARAM_INFO
	.align		4
.L_17:
        /*0048*/ 	.byte	0x04, 0x17
        /*004a*/ 	.short	(.L_19 - .L_18)
.L_18:
        /*004c*/ 	.word	0x00000000
        /*0050*/ 	.short	0x0000
        /*0052*/ 	.short	0x0000
        /*0054*/ 	.byte	0x00, 0xf5, 0x21, 0x00


	//----- nvinfo : EIATTR_SPARSE_MMA_MASK
	.align		4
.L_19:
        /*0058*/ 	.byte	0x03, 0x50
        /*005a*/ 	.short	0x0000


	//----- nvinfo : EIATTR_MAXREG_COUNT
	.align		4
        /*005c*/ 	.byte	0x03, 0x1b
        /*005e*/ 	.short	0x00ff


	//----- nvinfo : EIATTR_NUM_BARRIERS
	.align		4
        /*0060*/ 	.byte	0x02, 0x4c
        /*0062*/ 	.byte	0x01
	.zero		1


	//----- nvinfo : EIATTR_MERCURY_ISA_VERSION
	.align		4
        /*0064*/ 	.byte	0x03, 0x5f
        /*0066*/ 	.short	0x0101


	//----- nvinfo : EIATTR_COOP_GROUP_MASK_REGIDS
	.align		4
        /*0068*/ 	.byte	0x04, 0x29
        /*006a*/ 	.short	(.L_21 - .L_20)


	//   ....[0]....
.L_20:
        /*006c*/ 	.word	0xffffffff


	//   ....[1]....
        /*0070*/ 	.word	0xffffffff


	//   ....[2]....
        /*0074*/ 	.word	0xffffffff


	//   ....[3]....
        /*0078*/ 	.word	0xffffffff


	//   ....[4]....
        /*007c*/ 	.word	0xffffffff


	//   ....[5]....
        /*0080*/ 	.word	0xffffffff


	//   ....[6]....
        /*0084*/ 	.word	0xffffffff


	//   ....[7]....
        /*0088*/ 	.word	0xffffffff


	//   ....[8]....
        /*008c*/ 	.word	0xffffffff


	//   ....[9]....
        /*0090*/ 	.word	0xffffffff


	//   ....[10]....
        /*0094*/ 	.word	0xffffffff


	//   ....[11]....
        /*0098*/ 	.word	0xffffffff


	//----- nvinfo : EIATTR_COOP_GROUP_INSTR_OFFSETS
	.align		4
.L_21:
        /*009c*/ 	.byte	0x04, 0x28
        /*009e*/ 	.short	(.L_23 - .L_22)


	//   ....[0]....
.L_22:
        /*00a0*/ 	.word	0x00000450


	//   ....[1]....
        /*00a4*/ 	.word	0x00000480


	//   ....[2]....
        /*00a8*/ 	.word	0x000004b0


	//   ....[3]....
        /*00ac*/ 	.word	0x000004c0


	//   ....[4]....
        /*00b0*/ 	.word	0x00000500


	//   ....[5]....
        /*00b4*/ 	.word	0x00000520


	//   ....[6]....
        /*00b8*/ 	.word	0x00000540


	//   ....[7]....
        /*00bc*/ 	.word	0x00000550


	//   ....[8]....
        /*00c0*/ 	.word	0x00000570


	//   ....[9]....
        /*00c4*/ 	.word	0x00000580


	//   ....[10]....
        /*00c8*/ 	.word	0x00000690


	//   ....[11]....
        /*00cc*/ 	.word	0x000006c0


	//----- nvinfo : EIATTR_VRC_CTA_INIT_COUNT
	.align		4
.L_23:
        /*00d0*/ 	.byte	0x02, 0x4a
	.zero		1
	.zero		1


	//----- nvinfo : EIATTR_EXIT_INSTR_OFFSETS
	.align		4
        /*00d4*/ 	.byte	0x04, 0x1c
        /*00d6*/ 	.short	(.L_25 - .L_24)


	//   ....[0]....
.L_24:
        /*00d8*/ 	.word	0x000005c0


	//   ....[1]....
        /*00dc*/ 	.word	0x00000710


	//   ....[2]....
        /*00e0*/ 	.word	0x00000790


	//----- nvinfo : EIATTR_CRS_STACK_SIZE
	.align		4
.L_25:
        /*00e4*/ 	.byte	0x04, 0x1e
        /*00e6*/ 	.short	(.L_27 - .L_26)
.L_26:
        /*00e8*/ 	.word	0x00000000


	//----- nvinfo : EIATTR_CBANK_PARAM_SIZE
	.align		4
.L_27:
        /*00ec*/ 	.byte	0x03, 0x19
        /*00ee*/ 	.short	0x0028


	//----- nvinfo : EIATTR_PARAM_CBANK
	.align		4
        /*00f0*/ 	.byte	0x04, 0x0a
        /*00f2*/ 	.short	(.L_29 - .L_28)
	.align		4
.L_28:
        /*00f4*/ 	.word	index@(.nv.constant0._Z18prod_reduce_kernelPKfPfmmm)
        /*00f8*/ 	.short	0x0380
        /*00fa*/ 	.short	0x0028


	//----- nvinfo : EIATTR_SW_WAR
	.align		4
.L_29:
        /*00fc*/ 	.byte	0x04, 0x36
        /*00fe*/ 	.short	(.L_31 - .L_30)
.L_30:
        /*0100*/ 	.word	0x00000008
.L_31:


//--------------------- .nv.callgraph             --------------------------
	.section	.nv.callgraph,"",@"SHT_CUDA_CALLGRAPH"
	.align	4
	.sectionentsize	8
	.align		4
        /*0000*/ 	.word	0x00000000
	.align		4
        /*0004*/ 	.word	0xffffffff
	.align		4
        /*0008*/ 	.word	0x00000000
	.align		4
        /*000c*/ 	.word	0xfffffffe
	.align		4
        /*0010*/ 	.word	0x00000000
	.align		4
        /*0014*/ 	.word	0xfffffffd
	.align		4
        /*0018*/ 	.word	0x00000000
	.align		4
        /*001c*/ 	.word	0xfffffffc


//--------------------- .text._Z18prod_reduce_kernelPKfPfmmm --------------------------
	.section	.text._Z18prod_reduce_kernelPKfPfmmm,"ax",@progbits
	.align	128
        .global         _Z18prod_reduce_kernelPKfPfmmm
        .type           _Z18prod_reduce_kernelPKfPfmmm,@function
        .size           _Z18prod_reduce_kernelPKfPfmmm,(.L_x_7 - _Z18prod_reduce_kernelPKfPfmmm)
        .other          _Z18prod_reduce_kernelPKfPfmmm,@"STO_CUDA_ENTRY STV_DEFAULT"
_Z18prod_reduce_kernelPKfPfmmm:
.text._Z18prod_reduce_kernelPKfPfmmm:
[----:B------:R-:W-:Y:S01]  /*0000*/  LDC R1, c[0x0][0x37c] ;  /* 0x0000df00ff017b82 */ /* 0x000fe20000000800 */
[----:B------:R-:W0:Y:S07]  /*0010*/  LDCU UR4, c[0x0][0x3a4] ;  /* 0x00007480ff0477ac */ /* 0x000e2e0008000800 */
[----:B------:R-:W1:Y:S01]  /*0020*/  S2UR UR6, SR_CTAID.X ;  /* 0x00000000000679c3 */ /* 0x000e620000002500 */
[----:B0-----:R-:W-:-:S09]  /*0030*/  UISETP.NE.U32.AND UP0, UPT, UR4, URZ, UPT ;  /* 0x000000ff0400728c */ /* 0x001fd2000bf05070 */
[----:B------:R-:W-:Y:S05]  /*0040*/  BRA.U UP0, `(.L_x_0) ;  /* 0x0000000100547547 */ /* 0x000fea000b800000 */
[----:B------:R-:W0:Y:S01]  /*0050*/  LDC R4, c[0x0][0x3a0] ;  /* 0x0000e800ff047b82 */ /* 0x000e220000000800 */
[----:B------:R-:W-:Y:S01]  /*0060*/  IMAD.MOV.U32 R7, RZ, RZ, RZ ;  /* 0x000000ffff077224 */ /* 0x000fe200078e00ff */
[----:B0-----:R-:W0:Y:S01]  /*0070*/  I2F.U32.RP R0, R4 ;  /* 0x0000000400007306 */ /* 0x001e220000209000 */
[----:B------:R-:W-:-:S07]  /*0080*/  ISETP.NE.U32.AND P2, PT, R4, RZ, PT ;  /* 0x000000ff0400720c */ /* 0x000fce0003f45070 */
[----:B0-----:R-:W0:Y:S02]  /*0090*/  MUFU.RCP R0, R0 ;  /* 0x0000000000007308 */ /* 0x001e240000001000 */
[----:B0-----:R-:W-:-:S06]  /*00a0*/  VIADD R2, R0, 0xffffffe ;  /* 0x0ffffffe00027836 */ /* 0x001fcc0000000000 */
[----:B------:R0:W2:Y:S02]  /*00b0*/  F2I.FTZ.U32.TRUNC.NTZ R3, R2 ;  /* 0x0000000200037305 */ /* 0x0000a4000021f000 */
[----:B0-----:R-:W-:Y:S02]  /*00c0*/  IMAD.MOV.U32 R2, RZ, RZ, RZ ;  /* 0x000000ffff027224 */ /* 0x001fe400078e00ff */
[----:B--2---:R-:W-:-:S04]  /*00d0*/  IMAD.MOV R5, RZ, RZ, -R3 ;  /* 0x000000ffff057224 */ /* 0x004fc800078e0a03 */
[----:B------:R-:W-:-:S04]  /*00e0*/  IMAD R5, R5, R4, RZ ;  /* 0x0000000405057224 */ /* 0x000fc800078e02ff */
[----:B------:R-:W-:-:S06]  /*00f0*/  IMAD.HI.U32 R3, R3, R5, R2 ;  /* 0x0000000503037227 */ /* 0x000fcc00078e0002 */
[----:B-1----:R-:W-:-:S05]  /*0100*/  IMAD.HI.U32 R6, R3, UR6, RZ ;  /* 0x0000000603067c27 */ /* 0x002fca000f8e00ff */
[----:B------:R-:W-:-:S05]  /*0110*/  IADD3 R3, PT, PT, -R6, RZ, RZ ;  /* 0x000000ff06037210 */ /* 0x000fca0007ffe1ff */
[----:B------:R-:W-:-:S05]  /*0120*/  IMAD R3, R4, R3, UR6 ;  /* 0x0000000604037e24 */ /* 0x000fca000f8e0203 */
[----:B------:R-:W-:-:S13]  /*0130*/  ISETP.GE.U32.AND P0, PT, R3, R4, PT ;  /* 0x000000040300720c */ /* 0x000fda0003f06070 */
[----:B------:R-:W-:Y:S02]  /*0140*/  @P0 IMAD.IADD R3, R3, 0x1, -R4 ;  /* 0x0000000103030824 */ /* 0x000fe400078e0a04 */
[----:B------:R-:W-:-:S03]  /*0150*/  @P0 VIADD R6, R6, 0x1 ;  /* 0x0000000106060836 */ /* 0x000fc60000000000 */
[----:B------:R-:W-:-:S13]  /*0160*/  ISETP.GE.U32.AND P1, PT, R3, R4, PT ;  /* 0x000000040300720c */ /* 0x000fda0003f26070 */
[----:B------:R-:W-:Y:S02]  /*0170*/  @P1 IADD3 R6, PT, PT, R6, 0x1, RZ ;  /* 0x0000000106061810 */ /* 0x000fe40007ffe0ff */
[----:B------:R-:W-:Y:S01]  /*0180*/  @!P2 LOP3.LUT R6, RZ, R4, RZ, 0x33, !PT ;  /* 0x00000004ff06a212 */ /* 0x000fe200078e33ff */
[----:B------:R-:W-:Y:S06]  /*0190*/  BRA `(.L_x_1) ;  /* 0x0000000000087947 */ /* 0x000fec0003800000 */
.L_x_0:
[----:B------:R-:W-:-:S07]  /*01a0*/  MOV R0, 0x1c0 ;  /* 0x000001c000007802 */ /* 0x000fce0000000f00 */
[----:B-1----:R-:W-:Y:S05]  /*01b0*/  CALL.REL.NOINC `($__internal_0_$__cuda_sm20_div_u64) ;  /* 0x0000000400787944 */ /* 0x002fea0003c00000 */
.L_x_1:
[----:B------:R-:W0:Y:S01]  /*01c0*/  S2R R0, SR_TID.X ;  /* 0x0000000000007919 */ /* 0x000e220000002100 */
[----:B------:R-:W0:Y:S01]  /*01d0*/  LDCU.64 UR10, c[0x0][0x398] ;  /* 0x00007300ff0a77ac */ /* 0x000e220008000a00 */
[----:B------:R-:W-:Y:S01]  /*01e0*/  BSSY.RECONVERGENT B0, `(.L_x_2) ;  /* 0x0000026000007945 */ /* 0x000fe20003800200 */
[----:B------:R-:W-:Y:S02]  /*01f0*/  HFMA2 R3, -RZ, RZ, 1.984375, 0 ;  /* 0x3ff00000ff037431 */ /* 0x000fe400000001ff */
[----:B------:R-:W-:Y:S01]  /*0200*/  IMAD.MOV.U32 R2, RZ, RZ, 0x0 ;  /* 0x00000000ff027424 */ /* 0x000fe200078e00ff */
[----:B------:R-:W1:Y:S01]  /*0210*/  LDCU.64 UR8, c[0x0][0x358] ;  /* 0x00006b00ff0877ac */ /* 0x000e620008000a00 */
[----:B------:R-:W2:Y:S01]  /*0220*/  LDCU.64 UR12, c[0x0][0x380] ;  /* 0x00007000ff0c77ac */ /* 0x000ea20008000a00 */
[----:B0-----:R-:W-:-:S04]  /*0230*/  ISETP.GE.U32.AND P0, PT, R0, UR10, PT ;  /* 0x0000000a00007c0c */ /* 0x001fc8000bf06070 */
[----:B------:R-:W-:-:S13]  /*0240*/  ISETP.GE.U32.AND.EX P0, PT, RZ, UR11, PT, P0 ;  /* 0x0000000bff007c0c */ /* 0x000fda000bf06100 */
[----:B-12---:R-:W-:Y:S05]  /*0250*/  @P0 BRA `(.L_x_3) ;  /* 0x0000000000780947 */ /* 0x006fea0003800000 */
[----:B------:R-:W0:Y:S01]  /*0260*/  LDC R12, c[0x0][0x360] ;  /* 0x0000d800ff0c7b82 */ /* 0x000e220000000800 */
[----:B------:R-:W-:Y:S01]  /*0270*/  UIADD3 UR4, UP0, UPT, UR10, -0x1, URZ ;  /* 0xffffffff0a047890 */ /* 0x000fe2000ff1e0ff */
[----:B------:R-:W-:Y:S01]  /*0280*/  IMAD.MOV.U32 R13, RZ, RZ, R0 ;  /* 0x000000ffff0d7224 */ /* 0x000fe200078e0000 */
[----:B------:R-:W-:Y:S01]  /*0290*/  MOV R2, 0x0 ;  /* 0x0000000000027802 */ /* 0x000fe20000000f00 */
[----:B------:R-:W-:Y:S01]  /*02a0*/  IMAD.MOV.U32 R14, RZ, RZ, RZ ;  /* 0x000000ffff0e7224 */ /* 0x000fe200078e00ff */
[----:B------:R-:W-:Y:S02]  /*02b0*/  UIADD3.X UR5, UPT, UPT, UR11, -0x1, URZ, UP0, !UPT ;  /* 0xffffffff0b057890 */ /* 0x000fe400087fe4ff */
[----:B------:R-:W-:Y:S01]  /*02c0*/  IMAD R3, R7, UR4, RZ ;  /* 0x0000000407037c24 */ /* 0x000fe2000f8e02ff */
[----:B------:R-:W1:Y:S03]  /*02d0*/  LDC.64 R4, c[0x0][0x3a0] ;  /* 0x0000e800ff047b82 */ /* 0x000e660000000a00 */
[----:B------:R-:W-:-:S02]  /*02e0*/  IMAD R9, R6, UR5, R3 ;  /* 0x0000000506097c24 */ /* 0x000fc4000f8e0203 */
[----:B------:R-:W-:-:S04]  /*02f0*/  IMAD.WIDE.U32 R6, R6, UR4, RZ ;  /* 0x0000000406067c25 */ /* 0x000fc8000f8e00ff */
[----:B------:R-:W-:Y:S02]  /*0300*/  IMAD.MOV.U32 R3, RZ, RZ, 0x3ff00000 ;  /* 0x3ff00000ff037424 */ /* 0x000fe400078e00ff */
[----:B------:R-:W-:-:S07]  /*0310*/  IMAD.IADD R15, R7, 0x1, R9 ;  /* 0x00000001070f7824 */ /* 0x000fce00078e0209 */
.L_x_4:
[----:B------:R-:W-:Y:S01]  /*0320*/  IADD3 R10, P0, PT, R13, R6, RZ ;  /* 0x000000060d0a7210 */ /* 0x000fe20007f1e0ff */
[----:B------:R-:W-:Y:S01]  /*0330*/  UMOV UR4, UR6 ;  /* 0x0000000600047c82 */ /* 0x000fe20008000000 */
[----:B------:R-:W-:Y:S02]  /*0340*/  UMOV UR5, URZ ;  /* 0x000000ff00057c82 */ /* 0x000fe40008000000 */
[----:B------:R-:W-:-:S05]  /*0350*/  IADD3.X R9, PT, PT, R14, R15, RZ, P0, !PT ;  /* 0x0000000f0e097210 */ /* 0x000fca00007fe4ff */
[-C--:B-1----:R-:W-:Y:S02]  /*0360*/  IMAD R11, R9, R4.reuse, RZ ;  /* 0x00000004090b7224 */ /* 0x082fe400078e02ff */
[----:B------:R-:W-:-:S04]  /*0370*/  IMAD.WIDE.U32 R8, R10, R4, UR4 ;  /* 0x000000040a087e25 */ /* 0x000fc8000f8e0004 */
[----:B------:R-:W-:Y:S01]  /*0380*/  IMAD R11, R10, R5, R11 ;  /* 0x000000050a0b7224 */ /* 0x000fe200078e020b */
[----:B------:R-:W-:-:S03]  /*0390*/  LEA R10, P0, R8, UR12, 0x2 ;  /* 0x0000000c080a7c11 */ /* 0x000fc6000f8010ff */
[----:B------:R-:W-:-:S05]  /*03a0*/  IMAD.IADD R9, R9, 0x1, R11 ;  /* 0x0000000109097824 */ /* 0x000fca00078e020b */
[----:B------:R-:W-:-:S05]  /*03b0*/  LEA.HI.X R11, R8, UR13, R9, 0x2, P0 ;  /* 0x0000000d080b7c11 */ /* 0x000fca00080f1409 */
[----:B------:R-:W2:Y:S01]  /*03c0*/  LDG.E R8, desc[UR8][R10.64] ;  /* 0x000000080a087981 */ /* 0x000ea2000c1e1900 */
[----:B0-----:R-:W-:-:S04]  /*03d0*/  IADD3 R13, P1, PT, R12, R13, RZ ;  /* 0x0000000d0c0d7210 */ /* 0x001fc80007f3e0ff */
[----:B------:R-:W-:Y:S01]  /*03e0*/  ISETP.GE.U32.AND P0, PT, R13, UR10, PT ;  /* 0x0000000a0d007c0c */ /* 0x000fe2000bf06070 */
[----:B------:R-:W-:-:S05]  /*03f0*/  IMAD.X R14, RZ, RZ, R14, P1 ;  /* 0x000000ffff0e7224 */ /* 0x000fca00008e060e */
[----:B------:R-:W-:Y:S01]  /*0400*/  ISETP.GE.U32.AND.EX P0, PT, R14, UR11, PT, P0 ;  /* 0x0000000b0e007c0c */ /* 0x000fe2000bf06100 */
[----:B--2---:R-:W0:Y:S02]  /*0410*/  F2F.F64.F32 R8, R8 ;  /* 0x0000000800087310 */ /* 0x004e240000201800 */
[----:B0-----:R-:W-:-:S10]  /*0420*/  DMUL R2, R8, R2 ;  /* 0x0000000208027228 */ /* 0x001fd40000000000 */
[----:B------:R-:W-:Y:S05]  /*0430*/  @!P0 BRA `(.L_x_4) ;  /* 0xfffffffc00b88947 */ /* 0x000fea000383ffff */
.L_x_3:
[----:B------:R-:W-:Y:S05]  /*0440*/  BSYNC.RECONVERGENT B0 ;  /* 0x0000000000007941 */ /* 0x000fea0003800200 */
.L_x_2:
[----:B------:R-:W-:Y:S01]  /*0450*/  SHFL.DOWN PT, R5, R3, 0x10, 0x1f ;  /* 0x0a001f0003057f89 */ /* 0x000fe200000e0000 */
[C---:B------:R-:W-:Y:S02]  /*0460*/  LOP3.LUT P0, R12, R0.reuse, 0x1f, RZ, 0xc0, !PT ;  /* 0x0000001f000c7812 */ /* 0x040fe4000780c0ff */
[----:B------:R-:W-:Y:S01]  /*0470*/  ISETP.GT.U32.AND P1, PT, R0, 0x1f, PT ;  /* 0x0000001f0000780c */ /* 0x000fe20003f24070 */
[----:B------:R-:W0:Y:S10]  /*0480*/  SHFL.DOWN PT, R4, R2, 0x10, 0x1f ;  /* 0x0a001f0002047f89 */ /* 0x000e3400000e0000 */
[----:B------:R-:W1:Y:S01]  /*0490*/  @!P0 S2R R13, SR_CgaCtaId ;  /* 0x00000000000d8919 */ /* 0x000e620000008800 */
[----:B0-----:R-:W-:-:S07]  /*04a0*/  DMUL R4, R4, R2 ;  /* 0x0000000204047228 */ /* 0x001fce0000000000 */
[----:B------:R-:W-:Y:S04]  /*04b0*/  SHFL.DOWN PT, R7, R5, 0x8, 0x1f ;  /* 0x09001f0005077f89 */ /* 0x000fe800000e0000 */
[----:B------:R-:W0:Y:S02]  /*04c0*/  SHFL.DOWN PT, R6, R4, 0x8, 0x1f ;  /* 0x09001f0004067f89 */ /* 0x000e2400000e0000 */
[----:B0-----:R-:W-:Y:S01]  /*04d0*/  DMUL R6, R4, R6 ;  /* 0x0000000604067228 */ /* 0x001fe20000000000 */
[----:B------:R-:W-:-:S04]  /*04e0*/  @!P0 MOV R4, 0x400 ;  /* 0x0000040000048802 */ /* 0x000fc80000000f00 */
[----:B-1----:R-:W-:Y:S02]  /*04f0*/  @!P0 LEA R5, R13, R4, 0x18 ;  /* 0x000000040d058211 */ /* 0x002fe400078ec0ff */
[----:B------:R-:W-:Y:S02]  /*0500*/  SHFL.DOWN PT, R9, R7, 0x4, 0x1f ;  /* 0x08801f0007097f89 */ /* 0x000fe400000e0000 */
[----:B------:R-:W-:Y:S02]  /*0510*/  @!P0 LEA.HI R5, R0, R5, RZ, 0x1e ;  /* 0x0000000500058211 */ /* 0x000fe400078ff0ff */
[----:B------:R-:W0:Y:S02]  /*0520*/  SHFL.DOWN PT, R8, R6, 0x4, 0x1f ;  /* 0x08801f0006087f89 */ /* 0x000e2400000e0000 */
[----:B0-----:R-:W-:-:S07]  /*0530*/  DMUL R8, R6, R8 ;  /* 0x0000000806087228 */ /* 0x001fce0000000000 */
[----:B------:R-:W-:Y:S04]  /*0540*/  SHFL.DOWN PT, R11, R9, 0x2, 0x1f ;  /* 0x08401f00090b7f89 */ /* 0x000fe800000e0000 */
[----:B------:R-:W0:Y:S02]  /*0550*/  SHFL.DOWN PT, R10, R8, 0x2, 0x1f ;  /* 0x08401f00080a7f89 */ /* 0x000e2400000e0000 */
[----:B0-----:R-:W-:-:S07]  /*0560*/  DMUL R10, R8, R10 ;  /* 0x0000000a080a7228 */ /* 0x001fce0000000000 */
[----:B------:R-:W-:Y:S04]  /*0570*/  SHFL.DOWN PT, R3, R11, 0x1, 0x1f ;  /* 0x08201f000b037f89 */ /* 0x000fe800000e0000 */
[----:B------:R-:W0:Y:S02]  /*0580*/  SHFL.DOWN PT, R2, R10, 0x1, 0x1f ;  /* 0x08201f000a027f89 */ /* 0x000e2400000e0000 */
[----:B0-----:R-:W-:-:S07]  /*0590*/  DMUL R2, R10, R2 ;  /* 0x000000020a027228 */ /* 0x001fce0000000000 */
[----:B------:R0:W-:Y:S01]  /*05a0*/  @!P0 STS.64 [R5], R2 ;  /* 0x0000000205008388 */ /* 0x0001e20000000a00 */
[----:B------:R-:W-:Y:S06]  /*05b0*/  BAR.SYNC.DEFER_BLOCKING 0x0 ;  /* 0x0000000000007b1d */ /* 0x000fec0000010000 */
[----:B------:R-:W-:Y:S05]  /*05c0*/  @P1 EXIT ;  /* 0x000000000000194d */ /* 0x000fea0003800000 */
[----:B------:R-:W1:Y:S01]  /*05d0*/  LDCU UR4, c[0x0][0x360] ;  /* 0x00006c00ff0477ac */ /* 0x000e620008000800 */
[----:B0-----:R-:W-:Y:S01]  /*05e0*/  MOV R2, 0x0 ;  /* 0x0000000000027802 */ /* 0x001fe20000000f00 */
[----:B-1----:R-:W-:-:S04]  /*05f0*/  UIADD3 UR4, UPT, UPT, UR4, 0x1f, URZ ;  /* 0x0000001f04047890 */ /* 0x002fc8000fffe0ff */
[----:B------:R-:W-:-:S06]  /*0600*/  USHF.R.U32.HI UR4, URZ, 0x5, UR4 ;  /* 0x00000005ff047899 */ /* 0x000fcc0008011604 */
[----:B------:R-:W-:Y:S02]  /*0610*/  ISETP.GE.U32.AND P0, PT, R12, UR4, PT ;  /* 0x000000040c007c0c */ /* 0x000fe4000bf06070 */
[----:B------:R-:W-:-:S11]  /*0620*/  MOV R7, UR4 ;  /* 0x0000000400077c02 */ /* 0x000fd60008000f00 */
[----:B------:R-:W0:Y:S01]  /*0630*/  @!P0 S2R R3, SR_CgaCtaId ;  /* 0x0000000000038919 */ /* 0x000e220000008800 */
[----:B------:R-:W-:-:S04]  /*0640*/  @!P0 MOV R0, 0x400 ;  /* 0x0000040000008802 */ /* 0x000fc80000000f00 */
[----:B0-----:R-:W-:Y:S01]  /*0650*/  @!P0 LEA R5, R3, R0, 0x18 ;  /* 0x0000000003058211 */ /* 0x001fe200078ec0ff */
[----:B------:R-:W-:-:S04]  /*0660*/  IMAD.MOV.U32 R3, RZ, RZ, 0x3ff00000 ;  /* 0x3ff00000ff037424 */ /* 0x000fc800078e00ff */
[----:B------:R-:W-:-:S05]  /*0670*/  @!P0 IMAD R0, R12, 0x8, R5 ;  /* 0x000000080c008824 */ /* 0x000fca00078e0205 */
[----:B------:R0:W1:Y:S02]  /*0680*/  @!P0 LDS.64 R2, [R0] ;  /* 0x0000000000028984 */ /* 0x0000640000000a00 */
.L_x_5:
[----:B-1----:R-:W-:Y:S01]  /*0690*/  SHFL.DOWN PT, R5, R3, R7, 0x1f ;  /* 0x08001f0703057589 */ /* 0x002fe200000e0000 */
[----:B------:R-:W-:Y:S02]  /*06a0*/  ISETP.GT.U32.AND P0, PT, R7, 0x1, PT ;  /* 0x000000010700780c */ /* 0x000fe40003f04070 */
[----:B0-----:R-:W-:Y:S01]  /*06b0*/  SHF.R.U32.HI R0, RZ, 0x1, R7 ;  /* 0x00000001ff007819 */ /* 0x001fe20000011607 */
[----:B------:R0:W1:Y:S04]  /*06c0*/  SHFL.DOWN PT, R4, R2, R7, 0x1f ;  /* 0x08001f0702047589 */ /* 0x00006800000e0000 */
[----:B0-----:R-:W-:Y:S01]  /*06d0*/  IMAD.MOV.U32 R7, RZ, RZ, R0 ;  /* 0x000000ffff077224 */ /* 0x001fe200078e0000 */
[----:B-1----:R-:W-:-:S05]  /*06e0*/  DMUL R2, R4, R2 ;  /* 0x0000000204027228 */ /* 0x002fca0000000000 */
[----:B------:R-:W-:Y:S06]  /*06f0*/  @P0 BRA `(.L_x_5) ;  /* 0xfffffffc00e40947 */ /* 0x000fec000383ffff */
[----:B------:R-:W-:-:S13]  /*0700*/  ISETP.NE.AND P0, PT, R12, RZ, PT ;  /* 0x000000ff0c00720c */ /* 0x000fda0003f05270 */
[----:B------:R-:W-:Y:S05]  /*0710*/  @P0 EXIT ;  /* 0x000000000000094d */ /* 0x000fea0003800000 */
[----:B------:R-:W0:Y:S01]  /*0720*/  LDCU.64 UR4, c[0x0][0x388] ;  /* 0x00007100ff0477ac */ /* 0x000e220008000a00 */
[----:B------:R-:W1:Y:S01]  /*0730*/  F2F.F32.F64 R3, R2 ;  /* 0x0000000200037310 */ /* 0x000e620000301000 */
[----:B0-----:R-:W-:-:S04]  /*0740*/  ULEA UR4, UP0, UR6, UR4, 0x2 ;  /* 0x0000000406047291 */ /* 0x001fc8000f8010ff */
[----:B------:R-:W-:Y:S02]  /*0750*/  ULEA.HI.X UR5, UR6, UR5, URZ, 0x2, UP0 ;  /* 0x0000000506057291 */ /* 0x000fe400080f14ff */
[----:B------:R-:W-:-:S04]  /*0760*/  IMAD.U32 R4, RZ, RZ, UR4 ;  /* 0x00000004ff047e24 */ /* 0x000fc8000f8e00ff */
[----:B------:R-:W-:-:S05]  /*0770*/  MOV R5, UR5 ;  /* 0x0000000500057c02 */ /* 0x000fca0008000f00 */
[----:B-1----:R-:W-:Y:S01]  /*0780*/  STG.E desc[UR8][R4.64], R3 ;  /* 0x0000000304007986 */ /* 0x002fe2000c101908 */
[----:B------:R-:W-:Y:S05]  /*0790*/  EXIT ;  /* 0x000000000000794d */ /* 0x000fea0003800000 */
        .weak           $__internal_0_$__cuda_sm20_div_u64
        .type           $__internal_0_$__cuda_sm20_div_u64,@function
        .size           $__internal_0_$__cuda_sm20_div_u64,(.L_x_7 - $__internal_0_$__cuda_sm20_div_u64)
$__internal_0_$__cuda_sm20_div_u64:
[----:B------:R-:W0:Y:S01]  /*07a0*/  LDCU.64 UR4, c[0x0][0x3a0] ;  /* 0x00007400ff0477ac */ /* 0x000e220008000a00 */
[----:B------:R-:W1:Y:S01]  /*07b0*/  LDC.64 R2, c[0x0][0x3a0] ;  /* 0x0000e800ff027b82 */ /* 0x000e620000000a00 */
[----:B0-----:R-:W0:Y:S08]  /*07c0*/  I2F.U64.RP R8, UR4 ;  /* 0x0000000400087d12 */ /* 0x001e300008309000 */
[----:B0-----:R-:W0:Y:S02]  /*07d0*/  MUFU.RCP R8, R8 ;  /* 0x0000000800087308 */ /* 0x001e240000001000 */
[----:B0-----:R-:W-:-:S06]  /*07e0*/  VIADD R4, R8, 0x1ffffffe ;  /* 0x1ffffffe08047836 */ /* 0x001fcc0000000000 */
[----:B------:R-:W1:Y:S02]  /*07f0*/  F2I.U64.TRUNC R4, R4 ;  /* 0x0000000400047311 */ /* 0x000e64000020d800 */
[----:B-1----:R-:W-:-:S04]  /*0800*/  IMAD.WIDE.U32 R6, R4, R2, RZ ;  /* 0x0000000204067225 */ /* 0x002fc800078e00ff */
[----:B------:R-:W-:Y:S01]  /*0810*/  IMAD R7, R4, R3, R7 ;  /* 0x0000000304077224 */ /* 0x000fe200078e0207 */
[----:B------:R-:W-:-:S03]  /*0820*/  IADD3 R9, P0, PT, RZ, -R6, RZ ;  /* 0x80000006ff097210 */ /* 0x000fc60007f1e0ff */
[----:B------:R-:W-:Y:S02]  /*0830*/  IMAD R7, R5, R2, R7 ;  /* 0x0000000205077224 */ /* 0x000fe400078e0207 */
[----:B------:R-:W-:-:S04]  /*0840*/  IMAD.HI.U32 R6, R4, R9, RZ ;  /* 0x0000000904067227 */ /* 0x000fc800078e00ff */
[----:B------:R-:W-:Y:S01]  /*0850*/  IMAD.X R11, RZ, RZ, ~R7, P0 ;  /* 0x000000ffff0b7224 */ /* 0x000fe200000e0e07 */
[----:B------:R-:W-:-:S03]  /*0860*/  MOV R7, R4 ;  /* 0x0000000400077202 */ /* 0x000fc60000000f00 */
[-C--:B------:R-:W-:Y:S02]  /*0870*/  IMAD R13, R5, R11.reuse, RZ ;  /* 0x0000000b050d7224 */ /* 0x080fe400078e02ff */
[----:B------:R-:W-:-:S04]  /*0880*/  IMAD.WIDE.U32 R6, P0, R4, R11, R6 ;  /* 0x0000000b04067225 */ /* 0x000fc80007800006 */
[----:B------:R-:W-:-:S04]  /*0890*/  IMAD.HI.U32 R11, R5, R11, RZ ;  /* 0x0000000b050b7227 */ /* 0x000fc800078e00ff */
[----:B------:R-:W-:-:S05]  /*08a0*/  IMAD.HI.U32 R6, P1, R5, R9, R6 ;  /* 0x0000000905067227 */ /* 0x000fca0007820006 */
[----:B------:R-:W-:Y:S01]  /*08b0*/  IADD3 R7, P2, PT, R13, R6, RZ ;  /* 0x000000060d077210 */ /* 0x000fe20007f5e0ff */
[----:B------:R-:W-:-:S04]  /*08c0*/  IMAD.X R6, R11, 0x1, R5, P0 ;  /* 0x000000010b067824 */ /* 0x000fc800000e0605 */
[----:B------:R-:W-:Y:S01]  /*08d0*/  IMAD.WIDE.U32 R4, R7, R2, RZ ;  /* 0x0000000207047225 */ /* 0x000fe200078e00ff */
[----:B------:R-:W-:-:S03]  /*08e0*/  IADD3.X R9, PT, PT, RZ, RZ, R6, P2, P1 ;  /* 0x000000ffff097210 */ /* 0x000fc600017e2406 */
[----:B------:R-:W-:Y:S01]  /*08f0*/  IMAD R5, R7, R3, R5 ;  /* 0x0000000307057224 */ /* 0x000fe200078e0205 */
[----:B------:R-:W-:-:S03]  /*0900*/  IADD3 R11, P0, PT, RZ, -R4, RZ ;  /* 0x80000004ff0b7210 */ /* 0x000fc60007f1e0ff */
[----:B------:R-:W-:Y:S02]  /*0910*/  IMAD R5, R9, R2, R5 ;  /* 0x0000000209057224 */ /* 0x000fe400078e0205 */
[----:B------:R-:W-:-:S04]  /*0920*/  IMAD.HI.U32 R6, R7, R11, RZ ;  /* 0x0000000b07067227 */ /* 0x000fc800078e00ff */
[----:B------:R-:W-:Y:S02]  /*0930*/  IMAD.X R4, RZ, RZ, ~R5, P0 ;  /* 0x000000ffff047224 */ /* 0x000fe400000e0e05 */
[----:B------:R-:W-:Y:S02]  /*0940*/  IMAD.MOV.U32 R5, RZ, RZ, RZ ;  /* 0x000000ffff057224 */ /* 0x000fe400078e00ff */
[----:B------:R-:W-:-:S04]  /*0950*/  IMAD.WIDE.U32 R6, P0, R7, R4, R6 ;  /* 0x0000000407067225 */ /* 0x000fc80007800006 */
[C---:B------:R-:W-:Y:S02]  /*0960*/  IMAD R8, R9.reuse, R4, RZ ;  /* 0x0000000409087224 */ /* 0x040fe400078e02ff */
[----:B------:R-:W-:-:S04]  /*0970*/  IMAD.HI.U32 R7, P1, R9, R11, R6 ;  /* 0x0000000b09077227 */ /* 0x000fc80007820006 */
[----:B------:R-:W-:Y:S01]  /*0980*/  IMAD.HI.U32 R6, R9, R4, RZ ;  /* 0x0000000409067227 */ /* 0x000fe200078e00ff */
[----:B------:R-:W-:-:S04]  /*0990*/  IADD3 R7, P2, PT, R8, R7, RZ ;  /* 0x0000000708077210 */ /* 0x000fc80007f5e0ff */
[----:B------:R-:W-:Y:S01]  /*09a0*/  IADD3.X R9, PT, PT, R6, R9, RZ, P0, !PT ;  /* 0x0000000906097210 */ /* 0x000fe200007fe4ff */
[----:B------:R-:W-:-:S03]  /*09b0*/  IMAD.HI.U32 R4, R7, UR6, RZ ;  /* 0x0000000607047c27 */ /* 0x000fc6000f8e00ff */
[----:B------:R-:W-:Y:S01]  /*09c0*/  IADD3.X R9, PT, PT, RZ, RZ, R9, P2, P1 ;  /* 0x000000ffff097210 */ /* 0x000fe200017e2409 */
[----:B------:R-:W-:-:S04]  /*09d0*/  IMAD.WIDE.U32 R4, RZ, R7, R4 ;  /* 0x00000007ff047225 */ /* 0x000fc800078e0004 */
[----:B------:R-:W-:-:S04]  /*09e0*/  IMAD.HI.U32 R4, P0, R9, UR6, R4 ;  /* 0x0000000609047c27 */ /* 0x000fc8000f800004 */
[----:B------:R-:W-:Y:S01]  /*09f0*/  IMAD.X R6, RZ, RZ, RZ, P0 ;  /* 0x000000ffff067224 */ /* 0x000fe200000e06ff */
[----:B------:R-:W-:-:S04]  /*0a00*/  IADD3 R7, P1, PT, RZ, R4, RZ ;  /* 0x00000004ff077210 */ /* 0x000fc80007f3e0ff */
[----:B------:R-:W-:Y:S01]  /*0a10*/  IADD3.X R9, PT, PT, RZ, R6, RZ, P1, !PT ;  /* 0x00000006ff097210 */ /* 0x000fe20000ffe4ff */
[----:B------:R-:W-:-:S04]  /*0a20*/  IMAD.WIDE.U32 R4, R7, R2, RZ ;  /* 0x0000000207047225 */ /* 0x000fc800078e00ff */
[----:B------:R-:W-:Y:S01]  /*0a30*/  IMAD R5, R7, R3, R5 ;  /* 0x0000000307057224 */ /* 0x000fe200078e0205 */
[----:B------:R-:W-:-:S03]  /*0a40*/  IADD3 R13, P1, PT, -R4, UR6, RZ ;  /* 0x00000006040d7c10 */ /* 0x000fc6000ff3e1ff */
[-C--:B------:R-:W-:Y:S01]  /*0a50*/  IMAD R5, R9, R2.reuse, R5 ;  /* 0x0000000209057224 */ /* 0x080fe200078e0205 */
[CC--:B------:R-:W-:Y:S02]  /*0a60*/  ISETP.GE.U32.AND P0, PT, R13.reuse, R2.reuse, PT ;  /* 0x000000020d00720c */ /* 0x0c0fe40003f06070 */
[----:B------:R-:W-:Y:S01]  /*0a70*/  IADD3 R11, P2, PT, R13, -R2, RZ ;  /* 0x800000020d0b7210 */ /* 0x000fe20007f5e0ff */
[----:B------:R-:W-:Y:S01]  /*0a80*/  IMAD.X R10, RZ, RZ, ~R5, P1 ;  /* 0x000000ffff0a7224 */ /* 0x000fe200008e0e05 */
[----:B------:R-:W-:-:S03]  /*0a90*/  IADD3 R4, P1, PT, R7, 0x1, RZ ;  /* 0x0000000107047810 */ /* 0x000fc60007f3e0ff */
[C---:B------:R-:W-:Y:S01]  /*0aa0*/  IMAD.X R8, R10.reuse, 0x1, ~R3, P2 ;  /* 0x000000010a087824 */ /* 0x040fe200010e0e03 */
[----:B------:R-:W-:Y:S02]  /*0ab0*/  ISETP.GE.U32.AND.EX P0, PT, R10, R3, PT, P0 ;  /* 0x000000030a00720c */ /* 0x000fe40003f06100 */
[----:B------:R-:W-:Y:S02]  /*0ac0*/  IADD3.X R6, PT, PT, RZ, R9, RZ, P1, !PT ;  /* 0x00000009ff067210 */ /* 0x000fe40000ffe4ff */
[----:B------:R-:W-:Y:S02]  /*0ad0*/  SEL R5, R4, R7, P0 ;  /* 0x0000000704057207 */ /* 0x000fe40000000000 */
[----:B------:R-:W-:Y:S02]  /*0ae0*/  SEL R11, R11, R13, P0 ;  /* 0x0000000d0b0b7207 */ /* 0x000fe40000000000 */
[----:B------:R-:W-:Y:S02]  /*0af0*/  SEL R4, R6, R9, P0 ;  /* 0x0000000906047207 */ /* 0x000fe40000000000 */
[----:B------:R-:W-:-:S02]  /*0b00*/  SEL R8, R8, R10, P0 ;  /* 0x0000000a08087207 */ /* 0x000fc40000000000 */
[----:B------:R-:W-:Y:S02]  /*0b10*/  IADD3 R6, P2, PT, R5, 0x1, RZ ;  /* 0x0000000105067810 */ /* 0x000fe40007f5e0ff */
[----:B------:R-:W-:Y:S02]  /*0b20*/  ISETP.GE.U32.AND P0, PT, R11, R2, PT ;  /* 0x000000020b00720c */ /* 0x000fe40003f06070 */
[----:B------:R-:W-:Y:S01]  /*0b30*/  ISETP.NE.U32.AND P1, PT, R2, RZ, PT ;  /* 0x000000ff0200720c */ /* 0x000fe20003f25070 */
[----:B------:R-:W-:Y:S01]  /*0b40*/  IMAD.X R7, RZ, RZ, R4, P2 ;  /* 0x000000ffff077224 */ /* 0x000fe200010e0604 */
[----:B------:R-:W-:Y:S01]  /*0b50*/  ISETP.GE.U32.AND.EX P0, PT, R8, R3, PT, P0 ;  /* 0x000000030800720c */ /* 0x000fe20003f06100 */
[----:B------:R-:W-:Y:S01]  /*0b60*/  IMAD.MOV.U32 R2, RZ, RZ, R0 ;  /* 0x000000ffff027224 */ /* 0x000fe200078e0000 */
[----:B------:R-:W-:Y:S01]  /*0b70*/  ISETP.NE.AND.EX P1, PT, R3, RZ, PT, P1 ;  /* 0x000000ff0300720c */ /* 0x000fe20003f25310 */
[----:B------:R-:W-:Y:S01]  /*0b80*/  HFMA2 R3, -RZ, RZ, 0, 0 ;  /* 0x00000000ff037431 */ /* 0x000fe200000001ff */
[----:B------:R-:W-:-:S02]  /*0b90*/  SEL R6, R6, R5, P0 ;  /* 0x0000000506067207 */ /* 0x000fc40000000000 */
[----:B------:R-:W-:Y:S02]  /*0ba0*/  SEL R7, R7, R4, P0 ;  /* 0x0000000407077207 */ /* 0x000fe40000000000 */
[----:B------:R-:W-:Y:S02]  /*0bb0*/  SEL R6, R6, 0xffffffff, P1 ;  /* 0xffffffff06067807 */ /* 0x000fe40000800000 */
[----:B------:R-:W-:Y:S01]  /*0bc0*/  SEL R7, R7, 0xffffffff, P1 ;  /* 0xffffffff07077807 */ /* 0x000fe20000800000 */
[----:B------:R-:W-:Y:S06]  /*0bd0*/  RET.REL.NODEC R2 `(_Z18prod_reduce_kernelPKfPfmmm) ;  /* 0xfffffff402087950 */ /* 0x000fec0003c3ffff */
.L_x_6:
[----:B------:R-:W-:-:S00]  /*0be0*/  BRA `(.L_x_6) ;  /* 0xfffffffc00fc7947 */ /* 0x000fc0000383ffff */
[----:B------:R-:W-:-:S00]  /*0bf0*/  NOP ;  /* 0x0000000000007918 */ /* 0x000fc00000000000 */
        /* <DEDUP_REMOVED lines=8> */
.L_x_7:


//--------------------- .nv.shared._Z18prod_reduce_kernelPKfPfmmm --------------------------
	.section	.nv.shared._Z18prod_reduce_kernelPKfPfmmm,"aw",@nobits
	.sectionflags	@""
	.align	8
.nv.shared._Z18prod_reduce_kernelPKfPfmmm:
	.zero		1280


//--------------------- .nv.shared.reserved.0     --------------------------
	.section	.nv.shared.reserved.0,"aw",@nobits
	.weak		__nv_reservedSMEM_offset_0_alias
	.size		__nv_reservedSMEM_offset_0_alias, 0, 64
	.other		__nv_reservedSMEM_offset_0_alias,@"STO_CUDA_RESERVED_SHARED STV_DEFAULT"
__nv_reservedSMEM_offset_0_alias:
	.zero		0
	.zero		64


//--------------------- .nv.constant0._Z18prod_reduce_kernelPKfPfmmm --------------------------
	.section	.nv.constant0._Z18prod_reduce_kernelPKfPfmmm,"a",@progbits
	.sectionflags	@""
	.align	4
.nv.constant0._Z18prod_reduce_kernelPKfPfmmm:
	.zero		936


//--------------------- SYMBOLS --------------------------

	.type		.nv.reservedSmem.offset0,@object
	.size		.nv.reservedSmem.offset0,0x4
	.type		.nv.reservedSmem.cap,@object
	.size		.nv.reservedSmem.cap,0x4
